//
// Generated by NVIDIA NVVM Compiler
//
// Compiler Build ID: CL-36424714
// Cuda compilation tools, release 13.0, V13.0.88
// Based on NVVM 20.0.0
//

.version 9.0
.target sm_100
.address_size 64

	// .globl	_Z4testPj

.visible .entry _Z4testPj(
	.param .u64 .ptr .align 1 _Z4testPj_param_0
)
{
	.reg .b32 	%r<2>;
	.reg .b64 	%rd<3>;

	ld.param.u64 	%rd1, [_Z4testPj_param_0];
	cvta.to.global.u64 	%rd2, %rd1;
	// begin inline asm
	activemask.b32 %r1;
	// end inline asm
	st.global.u32 	[%rd2], %r1;
	ret;

}


// ===== COMPILED SASS (sm_100) =====

	.target	sm_100

	.elftype	@"ET_EXEC"


//--------------------- .note.nv.tkinfo           --------------------------
	.section	.note.nv.tkinfo,"",@"SHT_NOTE"
	.sectionflags	@"SHF_NOTE_NV_TKINFO"
	.tkinfo
        /*0018*/ 	.word	0x00000002
        /*0030*/ 	.string	""
        /*0030*/ 	.string	"ptxas"
        /*0030*/ 	.string	"Cuda compilation tools, release 13.0, V13.0.88"
        /*0030*/ 	.string	"Build cuda_13.0.r13.0/compiler.36424714_0"
        /*0030*/ 	.string	"-arch sm_100 -m 64 "



//--------------------- .note.nv.cuinfo           --------------------------
	.section	.note.nv.cuinfo,"",@"SHT_NOTE"
	.sectionflags	@"SHF_NOTE_NV_CUINFO"
        /*0018*/ 	.short	0x0002
        /*001a*/ 	.short	0x0064
        /*001c*/ 	.short	0x0082
	.zero		2


//--------------------- .nv.info                  --------------------------
	.section	.nv.info,"",@"SHT_CUDA_INFO"
	.align	4


	//----- nvinfo : EIATTR_REGCOUNT
	.align		4
        /*0000*/ 	.byte	0x04, 0x2f
        /*0002*/ 	.short	(.L_1 - .L_0)
	.align		4
.L_0:
        /*0004*/ 	.word	index@(_Z4testPj)
        /*0008*/ 	.word	0x00000008


	//----- nvinfo : EIATTR_FRAME_SIZE
	.align		4
.L_1:
        /*000c*/ 	.byte	0x04, 0x11
        /*000e*/ 	.short	(.L_3 - .L_2)
	.align		4
.L_2:
        /*0010*/ 	.word	index@(_Z4testPj)
        /*0014*/ 	.word	0x00000000


	//----- nvinfo : EIATTR_MIN_STACK_SIZE
	.align		4
.L_3:
        /*0018*/ 	.byte	0x04, 0x12
        /*001a*/ 	.short	(.L_5 - .L_4)
	.align		4
.L_4:
        /*001c*/ 	.word	index@(_Z4testPj)
        /*0020*/ 	.word	0x00000000
.L_5:


//--------------------- .nv.compat                --------------------------
	.section	.nv.compat,"",@"SHT_CUDA_COMPAT_INFO"
	.align	4
        /*0000*/ 	.byte	0x02, 0x09, 0x00, 0x00, 0x02, 0x02, 0x01, 0x00, 0x02, 0x05, 0x05, 0x00, 0x03, 0x07, 0x01, 0x01
        /*0010*/ 	.byte	0x02, 0x03, 0x00, 0x00, 0x02, 0x06, 0x01, 0x00, 0x04, 0x0b, 0x08, 0x00, 0x09, 0x00, 0x00, 0x00
        /*0020*/ 	.byte	0x00, 0x00, 0x00, 0x00


//--------------------- .nv.info._Z4testPj        --------------------------
	.section	.nv.info._Z4testPj,"",@"SHT_CUDA_INFO"
	.sectionflags	@""
	.align	4


	//----- nvinfo : EIATTR_CUDA_API_VERSION
	.align		4
        /*0000*/ 	.byte	0x04, 0x37
        /*0002*/ 	.short	(.L_7 - .L_6)
.L_6:
        /*0004*/ 	.word	0x00000082


	//----- nvinfo : EIATTR_KPARAM_INFO
	.align		4
.L_7:
        /*0008*/ 	.byte	0x04, 0x17
        /*000a*/ 	.short	(.L_9 - .L_8)
.L_8:
        /*000c*/ 	.word	0x00000000
        /*0010*/ 	.short	0x0000
        /*0012*/ 	.short	0x0000
        /*0014*/ 	.byte	0x00, 0xf5, 0x21, 0x00


	//----- nvinfo : EIATTR_SPARSE_MMA_MASK
	.align		4
.L_9:
        /*0018*/ 	.byte	0x03, 0x50
        /*001a*/ 	.short	0x0000


	//----- nvinfo : EIATTR_MAXREG_COUNT
	.align		4
        /*001c*/ 	.byte	0x03, 0x1b
        /*001e*/ 	.short	0x00ff


	//----- nvinfo : EIATTR_MERCURY_ISA_VERSION
	.align		4
        /*0020*/ 	.byte	0x03, 0x5f
        /*0022*/ 	.short	0x0101


	//----- nvinfo : EIATTR_VRC_CTA_INIT_COUNT
	.align		4
        /*0024*/ 	.byte	0x02, 0x4a
	.zero		1
	.zero		1


	//----- nvinfo : EIATTR_EXIT_INSTR_OFFSETS
	.align		4
        /*0028*/ 	.byte	0x04, 0x1c
        /*002a*/ 	.short	(.L_11 - .L_10)


	//   ....[0]....
.L_10:
        /*002c*/ 	.word	0x00000050


	//----- nvinfo : EIATTR_CBANK_PARAM_SIZE
	.align		4
.L_11:
        /*0030*/ 	.byte	0x03, 0x19
        /*0032*/ 	.short	0x0008


	//----- nvinfo : EIATTR_PARAM_CBANK
	.align		4
        /*0034*/ 	.byte	0x04, 0x0a
        /*0036*/ 	.short	(.L_13 - .L_12)
	.align		4
.L_12:
        /*0038*/ 	.word	index@(.nv.constant0._Z4testPj)
        /*003c*/ 	.short	0x0380
        /*003e*/ 	.short	0x0008


	//----- nvinfo : EIATTR_SW_WAR
	.align		4
.L_13:
        /*0040*/ 	.byte	0x04, 0x36
        /*0042*/ 	.short	(.L_15 - .L_14)
.L_14:
        /*0044*/ 	.word	0x00000008
.L_15:


//--------------------- .nv.callgraph             --------------------------
	.section	.nv.callgraph,"",@"SHT_CUDA_CALLGRAPH"
	.align	4
	.sectionentsize	8
	.align		4
        /*0000*/ 	.word	0x00000000
	.align		4
        /*0004*/ 	.word	0xffffffff
	.align		4
        /*0008*/ 	.word	0x00000000
	.align		4
        /*000c*/ 	.word	0xfffffffe
	.align		4
        /*0010*/ 	.word	0x00000000
	.align		4
        /*0014*/ 	.word	0xfffffffd
	.align		4
        /*0018*/ 	.word	0x00000000
	.align		4
        /*001c*/ 	.word	0xfffffffc


//--------------------- .text._Z4testPj           --------------------------
	.section	.text._Z4testPj,"ax",@progbits
	.align	128
        .global         _Z4testPj
        .type           _Z4testPj,@function
        .size           _Z4testPj,(.L_x_1 - _Z4testPj)
        .other          _Z4testPj,@"STO_CUDA_ENTRY STV_DEFAULT"
_Z4testPj:
.text._Z4testPj:
[----:B------:R-:W-:Y:S08]  /*0000*/  LDC R1, c[0x0][0x37c] ;  /* 0x0000df00ff017b82 */ /* 0x000ff00000000800 */
[----:B------:R-:W0:Y:S01]  /*0010*/  LDC.64 R2, c[0x0][0x380] ;  /* 0x0000e000ff027b82 */ /* 0x000e220000000a00 */
[----:B------:R-:W0:Y:S01]  /*0020*/  LDCU.64 UR4, c[0x0][0x358] ;  /* 0x00006b00ff0477ac */ /* 0x000e220008000a00 */
[----:B------:R-:W-:-:S05]  /*0030*/  VOTE.ANY R5, PT, PT ;  /* 0x0000000000057806 */ /* 0x000fca00038e0100 */
[----:B0-----:R-:W-:Y:S01]  /*0040*/  STG.E desc[UR4][R2.64], R5 ;  /* 0x0000000502007986 */ /* 0x001fe2000c101904 */
[----:B------:R-:W-:Y:S05]  /*0050*/  EXIT ;  /* 0x000000000000794d */ /* 0x000fea0003800000 */
.L_x_0:
[----:B------:R-:W-:-:S00]  /*0060*/  BRA `(.L_x_0) ;  /* 0xfffffffc00fc7947 */ /* 0x000fc0000383ffff */
[----:B------:R-:W-:-:S00]  /*0070*/  NOP ;  /* 0x0000000000007918 */ /* 0x000fc00000000000 */
        /* <DEDUP_REMOVED lines=8> */
.L_x_1:


//--------------------- .nv.shared.reserved.0     --------------------------
	.section	.nv.shared.reserved.0,"aw",@nobits
	.weak		__nv_reservedSMEM_offset_0_alias
	.size		__nv_reservedSMEM_offset_0_alias, 0, 64
	.other		__nv_reservedSMEM_offset_0_alias,@"STO_CUDA_RESERVED_SHARED STV_DEFAULT"
__nv_reservedSMEM_offset_0_alias:
	.zero		0
	.zero		64


//--------------------- .nv.constant0._Z4testPj   --------------------------
	.section	.nv.constant0._Z4testPj,"a",@progbits
	.sectionflags	@""
	.align	4
.nv.constant0._Z4testPj:
	.zero		904


//--------------------- SYMBOLS --------------------------

	.type		.nv.reservedSmem.offset0,@object
	.size		.nv.reservedSmem.offset0,0x4
